//
// Generated by NVIDIA NVVM Compiler
//
// Compiler Build ID: CL-36424714
// Cuda compilation tools, release 13.0, V13.0.88
// Based on NVVM 20.0.0
//

.version 9.0
.target sm_100
.address_size 64

	// .globl	_Z17useConstantMemoryv
.extern .func  (.param .b32 func_retval0) vprintf
(
	.param .b64 vprintf_param_0,
	.param .b64 vprintf_param_1
)
;
.const .align 4 .b8 constantObject[4];
.global .align 1 .b8 $str[31] = {68, 97, 116, 97, 32, 102, 114, 111, 109, 32, 99, 111, 110, 115, 116, 97, 110, 116, 32, 109, 101, 109, 111, 114, 121, 58, 32, 37, 100, 10};

.visible .entry _Z17useConstantMemoryv()
{
	.local .align 8 .b8 	__local_depot0[8];
	.reg .b64 	%SP;
	.reg .b64 	%SPL;
	.reg .b32 	%r<4>;
	.reg .b64 	%rd<5>;

	mov.u64 	%SPL, __local_depot0;
	cvta.local.u64 	%SP, %SPL;
	add.u64 	%rd1, %SP, 0;
	add.u64 	%rd2, %SPL, 0;
	ld.const.u32 	%r1, [constantObject];
	st.local.u32 	[%rd2], %r1;
	mov.u64 	%rd3, $str;
	cvta.global.u64 	%rd4, %rd3;
	{ // callseq 0, 0
	.param .b64 param0;
	st.param.b64 	[param0], %rd4;
	.param .b64 param1;
	st.param.b64 	[param1], %rd1;
	.param .b32 retval0;
	call.uni (retval0), 
	vprintf, 
	(
	param0, 
	param1
	);
	ld.param.b32 	%r2, [retval0];
	} // callseq 0
	ret;

}


// ===== COMPILED SASS (sm_100) =====

	.target	sm_100

	.elftype	@"ET_EXEC"


//--------------------- .note.nv.tkinfo           --------------------------
	.section	.note.nv.tkinfo,"",@"SHT_NOTE"
	.sectionflags	@"SHF_NOTE_NV_TKINFO"
	.tkinfo
        /*0018*/ 	.word	0x00000002
        /*0030*/ 	.string	""
        /*0030*/ 	.string	"ptxas"
        /*0030*/ 	.string	"Cuda compilation tools, release 13.0, V13.0.88"
        /*0030*/ 	.string	"Build cuda_13.0.r13.0/compiler.36424714_0"
        /*0030*/ 	.string	"-arch sm_100 -m 64 "



//--------------------- .note.nv.cuinfo           --------------------------
	.section	.note.nv.cuinfo,"",@"SHT_NOTE"
	.sectionflags	@"SHF_NOTE_NV_CUINFO"
        /*0018*/ 	.short	0x0002
        /*001a*/ 	.short	0x0064
        /*001c*/ 	.short	0x0082
	.zero		2


//--------------------- .nv.info                  --------------------------
	.section	.nv.info,"",@"SHT_CUDA_INFO"
	.align	4


	//----- nvinfo : EIATTR_REGCOUNT
	.align		4
        /*0000*/ 	.byte	0x04, 0x2f
        /*0002*/ 	.short	(.L_3 - .L_2)
	.align		4
.L_2:
        /*0004*/ 	.word	index@(_Z17useConstantMemoryv)
        /*0008*/ 	.word	0x00000018


	//----- nvinfo : EIATTR_FRAME_SIZE
	.align		4
.L_3:
        /*000c*/ 	.byte	0x04, 0x11
        /*000e*/ 	.short	(.L_5 - .L_4)
	.align		4
.L_4:
        /*0010*/ 	.word	index@(_Z17useConstantMemoryv)
        /*0014*/ 	.word	0x00000008


	//----- nvinfo : EIATTR_MIN_STACK_SIZE
	.align		4
.L_5:
        /*0018*/ 	.byte	0x04, 0x12
        /*001a*/ 	.short	(.L_7 - .L_6)
	.align		4
.L_6:
        /*001c*/ 	.word	index@(_Z17useConstantMemoryv)
        /*0020*/ 	.word	0x00000008
.L_7:


//--------------------- .nv.compat                --------------------------
	.section	.nv.compat,"",@"SHT_CUDA_COMPAT_INFO"
	.align	4
        /*0000*/ 	.byte	0x02, 0x09, 0x00, 0x00, 0x02, 0x02, 0x01, 0x00, 0x02, 0x05, 0x05, 0x00, 0x03, 0x07, 0x01, 0x01
        /*0010*/ 	.byte	0x02, 0x03, 0x00, 0x00, 0x02, 0x06, 0x01, 0x00, 0x04, 0x0b, 0x08, 0x00, 0x09, 0x00, 0x00, 0x00
        /*0020*/ 	.byte	0x00, 0x00, 0x00, 0x00


//--------------------- .nv.info._Z17useConstantMemoryv --------------------------
	.section	.nv.info._Z17useConstantMemoryv,"",@"SHT_CUDA_INFO"
	.sectionflags	@""
	.align	4


	//----- nvinfo : EIATTR_CUDA_API_VERSION
	.align		4
        /*0000*/ 	.byte	0x04, 0x37
        /*0002*/ 	.short	(.L_9 - .L_8)
.L_8:
        /*0004*/ 	.word	0x00000082


	//----- nvinfo : EIATTR_SPARSE_MMA_MASK
	.align		4
.L_9:
        /*0008*/ 	.byte	0x03, 0x50
        /*000a*/ 	.short	0x0000


	//----- nvinfo : EIATTR_MAXREG_COUNT
	.align		4
        /*000c*/ 	.byte	0x03, 0x1b
        /*000e*/ 	.short	0x00ff


	//----- nvinfo : EIATTR_EXTERNS
	.align		4
        /*0010*/ 	.byte	0x04, 0x0f
        /*0012*/ 	.short	(.L_11 - .L_10)


	//   ....[0]....
	.align		4
.L_10:
        /*0014*/ 	.word	index@(vprintf)


	//----- nvinfo : EIATTR_MERCURY_ISA_VERSION
	.align		4
.L_11:
        /*0018*/ 	.byte	0x03, 0x5f
        /*001a*/ 	.short	0x0101


	//----- nvinfo : EIATTR_VRC_CTA_INIT_COUNT
	.align		4
        /*001c*/ 	.byte	0x02, 0x4a
	.zero		1
	.zero		1


	//----- nvinfo : EIATTR_SYSCALL_OFFSETS
	.align		4
        /*0020*/ 	.byte	0x04, 0x46
        /*0022*/ 	.short	(.L_13 - .L_12)


	//   ....[0]....
.L_12:
        /*0024*/ 	.word	0x000000e0


	//----- nvinfo : EIATTR_EXIT_INSTR_OFFSETS
	.align		4
.L_13:
        /*0028*/ 	.byte	0x04, 0x1c
        /*002a*/ 	.short	(.L_15 - .L_14)


	//   ....[0]....
.L_14:
        /*002c*/ 	.word	0x000000f0


	//----- nvinfo : EIATTR_SW_WAR
	.align		4
.L_15:
        /*0030*/ 	.byte	0x04, 0x36
        /*0032*/ 	.short	(.L_17 - .L_16)
.L_16:
        /*0034*/ 	.word	0x00000008
.L_17:


//--------------------- .nv.callgraph             --------------------------
	.section	.nv.callgraph,"",@"SHT_CUDA_CALLGRAPH"
	.align	4
	.sectionentsize	8
	.align		4
        /*0000*/ 	.word	0x00000000
	.align		4
        /*0004*/ 	.word	0xffffffff
	.align		4
        /*0008*/ 	.word	index@(_Z17useConstantMemoryv)
	.align		4
        /*000c*/ 	.word	index@(vprintf)
	.align		4
        /*0010*/ 	.word	0x00000000
	.align		4
        /*0014*/ 	.word	0xfffffffe
	.align		4
        /*0018*/ 	.word	0x00000000
	.align		4
        /*001c*/ 	.word	0xfffffffd
	.align		4
        /*0020*/ 	.word	0x00000000
	.align		4
        /*0024*/ 	.word	0xfffffffc


//--------------------- .nv.constant4             --------------------------
	.section	.nv.constant4,"a",@progbits
	.align	8
	.align		8
.nv.constant4:
        /*0000*/ 	.dword	vprintf
	.align		8
        /*0008*/ 	.dword	$str


//--------------------- .nv.constant3             --------------------------
	.section	.nv.constant3,"a",@progbits
	.align	4
.nv.constant3:
	.type		constantObject,@object
	.size		constantObject,(.L_0 - constantObject)
constantObject:
	.zero		4
.L_0:


//--------------------- .text._Z17useConstantMemoryv --------------------------
	.section	.text._Z17useConstantMemoryv,"ax",@progbits
	.align	128
        .global         _Z17useConstantMemoryv
        .type           _Z17useConstantMemoryv,@function
        .size           _Z17useConstantMemoryv,(.L_x_2 - _Z17useConstantMemoryv)
        .other          _Z17useConstantMemoryv,@"STO_CUDA_ENTRY STV_DEFAULT"
_Z17useConstantMemoryv:
.text._Z17useConstantMemoryv:
[----:B------:R-:W0:Y:S08]  /*0000*/  LDC R1, c[0x0][0x37c] ;  /* 0x0000df00ff017b82 */ /* 0x000e300000000800 */
[----:B------:R-:W1:Y:S01]  /*0010*/  LDC R8, c[0x3][RZ] ;  /* 0x00c00000ff087b82 */ /* 0x000e620000000800 */
[----:B0-----:R-:W-:Y:S01]  /*0020*/  VIADD R1, R1, 0xfffffff8 ;  /* 0xfffffff801017836 */ /* 0x001fe20000000000 */
[----:B------:R-:W-:Y:S01]  /*0030*/  MOV R0, 0x0 ;  /* 0x0000000000007802 */ /* 0x000fe20000000f00 */
[----:B------:R-:W0:Y:S01]  /*0040*/  LDCU UR4, c[0x0][0x2f8] ;  /* 0x00005f00ff0477ac */ /* 0x000e220008000800 */
[----:B------:R-:W2:Y:S04]  /*0050*/  LDCU.64 UR6, c[0x4][0x8] ;  /* 0x01000100ff0677ac */ /* 0x000ea80008000a00 */
[----:B------:R3:W4:Y:S01]  /*0060*/  LDC.64 R2, c[0x4][R0] ;  /* 0x0100000000027b82 */ /* 0x0007220000000a00 */
[----:B------:R-:W5:Y:S01]  /*0070*/  LDCU UR5, c[0x0][0x2fc] ;  /* 0x00005f80ff0577ac */ /* 0x000f620008000800 */
[----:B0-----:R-:W-:Y:S01]  /*0080*/  IADD3 R6, P0, PT, R1, UR4, RZ ;  /* 0x0000000401067c10 */ /* 0x001fe2000ff1e0ff */
[----:B-1----:R3:W-:Y:S01]  /*0090*/  STL [R1], R8 ;  /* 0x0000000801007387 */ /* 0x0027e20000100800 */
[----:B--2---:R-:W-:Y:S01]  /*00a0*/  IMAD.U32 R4, RZ, RZ, UR6 ;  /* 0x00000006ff047e24 */ /* 0x004fe2000f8e00ff */
[----:B------:R-:W-:-:S02]  /*00b0*/  MOV R5, UR7 ;  /* 0x0000000700057c02 */ /* 0x000fc40008000f00 */
[----:B-----5:R-:W-:-:S08]  /*00c0*/  IMAD.X R7, RZ, RZ, UR5, P0 ;  /* 0x00000005ff077e24 */ /* 0x020fd000080e06ff */
[----:B------:R-:W-:-:S07]  /*00d0*/  LEPC R20, `(.L_x_0) ;  /* 0x000000001014794e */ /* 0x000fce0000000000 */
[----:B---34-:R-:W-:Y:S05]  /*00e0*/  CALL.ABS.NOINC R2 ;  /* 0x0000000002007343 */ /* 0x018fea0003c00000 */
.L_x_0:
[----:B------:R-:W-:Y:S05]  /*00f0*/  EXIT ;  /* 0x000000000000794d */ /* 0x000fea0003800000 */
.L_x_1:
[----:B------:R-:W-:-:S00]  /*0100*/  BRA `(.L_x_1) ;  /* 0xfffffffc00fc7947 */ /* 0x000fc0000383ffff */
[----:B------:R-:W-:-:S00]  /*0110*/  NOP ;  /* 0x0000000000007918 */ /* 0x000fc00000000000 */
        /* <DEDUP_REMOVED lines=14> */
.L_x_2:


//--------------------- .nv.global.init           --------------------------
	.section	.nv.global.init,"aw",@progbits
.nv.global.init:
	.type		$str,@object
	.size		$str,(.L_1 - $str)
$str:
        /*0000*/ 	.byte	0x44, 0x61, 0x74, 0x61, 0x20, 0x66, 0x72, 0x6f, 0x6d, 0x20, 0x63, 0x6f, 0x6e, 0x73, 0x74, 0x61
        /*0010*/ 	.byte	0x6e, 0x74, 0x20, 0x6d, 0x65, 0x6d, 0x6f, 0x72, 0x79, 0x3a, 0x20, 0x25, 0x64, 0x0a, 0x00
.L_1:


//--------------------- .nv.shared.reserved.0     --------------------------
	.section	.nv.shared.reserved.0,"aw",@nobits
	.weak		__nv_reservedSMEM_offset_0_alias
	.size		__nv_reservedSMEM_offset_0_alias, 0, 64
	.other		__nv_reservedSMEM_offset_0_alias,@"STO_CUDA_RESERVED_SHARED STV_DEFAULT"
__nv_reservedSMEM_offset_0_alias:
	.zero		0
	.zero		64


//--------------------- .nv.constant0._Z17useConstantMemoryv --------------------------
	.section	.nv.constant0._Z17useConstantMemoryv,"a",@progbits
	.sectionflags	@""
	.align	4
.nv.constant0._Z17useConstantMemoryv:
	.zero		896


//--------------------- SYMBOLS --------------------------

	.type		.nv.reservedSmem.offset0,@object
	.size		.nv.reservedSmem.offset0,0x4
	.type		vprintf,@function
